	.headerflags	@"EF_CUDA_TEXMODE_UNIFIED EF_CUDA_64BIT_ADDRESS EF_CUDA_ACCELERATORS EF_CUDA_SM90 EF_CUDA_VIRTUAL_SM(EF_CUDA_SM90)"
	.elftype	@"ET_EXEC"


//--------------------- .nv.info                  --------------------------
	.section	.nv.info,"",@"SHT_CUDA_INFO"
	.align	4


	//----- nvinfo : EIATTR_REGCOUNT
	.align		4
        /*0000*/ 	.byte	0x04, 0x2f
        /*0002*/ 	.short	(.L_1 - .L_0)
	.align		4
.L_0:
        /*0004*/ 	.word	index@(triton_poi_fused_clone_8)
        /*0008*/ 	.word	0x0000000f


	//----- nvinfo : EIATTR_MIN_STACK_SIZE
	.align		4
.L_1:
        /*000c*/ 	.byte	0x04, 0x12
        /*000e*/ 	.short	(.L_3 - .L_2)
	.align		4
.L_2:
        /*0010*/ 	.word	index@(triton_poi_fused_clone_8)
        /*0014*/ 	.word	0x00000000


	//----- nvinfo : EIATTR_FRAME_SIZE
	.align		4
.L_3:
        /*0018*/ 	.byte	0x04, 0x11
        /*001a*/ 	.short	(.L_5 - .L_4)
	.align		4
.L_4:
        /*001c*/ 	.word	index@(triton_poi_fused_clone_8)
        /*0020*/ 	.word	0x00000000


	//----- nvinfo : EIATTR_MIN_STACK_SIZE
	.align		4
.L_5:
        /*0024*/ 	.byte	0x04, 0x12
        /*0026*/ 	.short	(.L_7 - .L_6)
	.align		4
.L_6:
        /*0028*/ 	.word	index@(triton_poi_fused_clone_8)
        /*002c*/ 	.word	0x00000000
.L_7:


//--------------------- .nv.info.triton_poi_fused_clone_8 --------------------------
	.section	.nv.info.triton_poi_fused_clone_8,"",@"SHT_CUDA_INFO"
	.sectionflags	@""
	.align	4


	//----- nvinfo : EIATTR_CUDA_API_VERSION
	.align		4
        /*0000*/ 	.byte	0x04, 0x37
        /*0002*/ 	.short	(.L_9 - .L_8)
.L_8:
        /*0004*/ 	.word	0x0000007c


	//----- nvinfo : EIATTR_KPARAM_INFO
	.align		4
.L_9:
        /*0008*/ 	.byte	0x04, 0x17
        /*000a*/ 	.short	(.L_11 - .L_10)
.L_10:
        /*000c*/ 	.word	0x00000000
        /*0010*/ 	.short	0x0003
        /*0012*/ 	.short	0x0014
        /*0014*/ 	.byte	0x00, 0xf0, 0x11, 0x00


	//----- nvinfo : EIATTR_KPARAM_INFO
	.align		4
.L_11:
        /*0018*/ 	.byte	0x04, 0x17
        /*001a*/ 	.short	(.L_13 - .L_12)
.L_12:
        /*001c*/ 	.word	0x00000000
        /*0020*/ 	.short	0x0002
        /*0022*/ 	.short	0x0010
        /*0024*/ 	.byte	0x00, 0xf0, 0x11, 0x00


	//----- nvinfo : EIATTR_KPARAM_INFO
	.align		4
.L_13:
        /*0028*/ 	.byte	0x04, 0x17
        /*002a*/ 	.short	(.L_15 - .L_14)
.L_14:
        /*002c*/ 	.word	0x00000000
        /*0030*/ 	.short	0x0001
        /*0032*/ 	.short	0x0008
        /*0034*/ 	.byte	0x00, 0xf4, 0x21, 0x00


	//----- nvinfo : EIATTR_KPARAM_INFO
	.align		4
.L_15:
        /*0038*/ 	.byte	0x04, 0x17
        /*003a*/ 	.short	(.L_17 - .L_16)
.L_16:
        /*003c*/ 	.word	0x00000000
        /*0040*/ 	.short	0x0000
        /*0042*/ 	.short	0x0000
        /*0044*/ 	.byte	0x00, 0xf4, 0x21, 0x00


	//----- nvinfo : EIATTR_SPARSE_MMA_MASK
	.align		4
.L_17:
        /*0048*/ 	.byte	0x03, 0x50
        /*004a*/ 	.short	0x0000


	//----- nvinfo : EIATTR_MAXREG_COUNT
	.align		4
        /*004c*/ 	.byte	0x03, 0x1b
        /*004e*/ 	.short	0x00ff


	//----- nvinfo : EIATTR_EXIT_INSTR_OFFSETS
	.align		4
        /*0050*/ 	.byte	0x04, 0x1c
        /*0052*/ 	.short	(.L_19 - .L_18)


	//   ....[0]....
.L_18:
        /*0054*/ 	.word	0x00000330


	//   ....[1]....
        /*0058*/ 	.word	0x000003a0


	//----- nvinfo : EIATTR_REQNTID
	.align		4
.L_19:
        /*005c*/ 	.byte	0x04, 0x10
        /*005e*/ 	.short	(.L_21 - .L_20)
.L_20:
        /*0060*/ 	.word	0x00000020
        /*0064*/ 	.word	0x00000001
        /*0068*/ 	.word	0x00000001


	//----- nvinfo : EIATTR_CBANK_PARAM_SIZE
	.align		4
.L_21:
        /*006c*/ 	.byte	0x03, 0x19
        /*006e*/ 	.short	0x0018


	//----- nvinfo : EIATTR_PARAM_CBANK
	.align		4
        /*0070*/ 	.byte	0x04, 0x0a
        /*0072*/ 	.short	(.L_23 - .L_22)
	.align		4
.L_22:
        /*0074*/ 	.word	index@(.nv.constant0.triton_poi_fused_clone_8)
        /*0078*/ 	.short	0x0210
        /*007a*/ 	.short	0x0018


	//----- nvinfo : EIATTR_SW_WAR
	.align		4
.L_23:
        /*007c*/ 	.byte	0x04, 0x36
        /*007e*/ 	.short	(.L_25 - .L_24)
.L_24:
        /*0080*/ 	.word	0x00000008
.L_25:


//--------------------- .nv.callgraph             --------------------------
	.section	.nv.callgraph,"",@"SHT_CUDA_CALLGRAPH"
	.align	4
	.sectionentsize	8
	.align		4
        /*0000*/ 	.word	0x00000000
	.align		4
        /*0004*/ 	.word	0xffffffff
	.align		4
        /*0008*/ 	.word	0x00000000
	.align		4
        /*000c*/ 	.word	0xfffffffe
	.align		4
        /*0010*/ 	.word	0x00000000
	.align		4
        /*0014*/ 	.word	0xfffffffd
	.align		4
        /*0018*/ 	.word	0x00000000
	.align		4
        /*001c*/ 	.word	0xfffffffc


//--------------------- .text.triton_poi_fused_clone_8 --------------------------
	.section	.text.triton_poi_fused_clone_8,"ax",@progbits
	.sectionflags	@"SHF_BARRIERS=1"
	.align	128
        .global         triton_poi_fused_clone_8
        .type           triton_poi_fused_clone_8,@function
        .size           triton_poi_fused_clone_8,(.L_x_1 - triton_poi_fused_clone_8)
        .other          triton_poi_fused_clone_8,@"STO_CUDA_ENTRY STV_DEFAULT"
triton_poi_fused_clone_8:
.text.triton_poi_fused_clone_8:
[----:B------:R-:W0:Y:S02]  /*0000*/  LDC R1, c[0x0][0x28] ;  /* 0x00000a00ff017b82 */ /* 0x000e240000000800 */
[----:B------:R-:W1:Y:S01]  /*0010*/  S2R R0, SR_CTAID.Y ;  /* 0x0000000000007919 */ /* 0x000e620000002600 */
[----:B------:R-:W2:Y:S01]  /*0020*/  LDC.64 R2, c[0x0][0x210] ;  /* 0x00008400ff027b82 */ /* 0x000ea20000000a00 */
[----:B------:R-:W-:Y:S01]  /*0030*/  ULDC.64 UR6, c[0x0][0x208] ;  /* 0x0000820000067ab9 */ /* 0x000fe20000000a00 */
[----:B------:R-:W3:Y:S01]  /*0040*/  S2R R12, SR_TID.X ;  /* 0x00000000000c7919 */ /* 0x000ee20000002100 */
[----:B------:R-:W4:Y:S01]  /*0050*/  S2R R6, SR_CTAID.X ;  /* 0x0000000000067919 */ /* 0x000f220000002500 */
[----:B-1----:R-:W-:Y:S02]  /*0060*/  IMAD.SHL.U32 R0, R0, 0x10, RZ ;  /* 0x0000001000007824 */ /* 0x002fe400078e00ff */
[----:B---3--:R-:W-:Y:S01]  /*0070*/  IMAD.SHL.U32 R5, R12, 0x2, RZ ;  /* 0x000000020c057824 */ /* 0x008fe200078e00ff */
[----:B------:R-:W-:Y:S01]  /*0080*/  SHF.R.U32.HI R9, RZ, 0x3, R12 ;  /* 0x00000003ff097819 */ /* 0x000fe2000001160c */
[----:B----4-:R-:W-:-:S03]  /*0090*/  IMAD.SHL.U32 R6, R6, 0x4, RZ ;  /* 0x0000000406067824 */ /* 0x010fc600078e00ff */
[----:B------:R-:W-:Y:S02]  /*00a0*/  LOP3.LUT R4, R0, 0xe, R5, 0xf8, !PT ;  /* 0x0000000e00047812 */ /* 0x000fe400078ef805 */
[----:B------:R-:W-:Y:S02]  /*00b0*/  SGXT.U32 R9, R9, 0x2 ;  /* 0x000000020909781a */ /* 0x000fe40000000000 */
[----:B------:R-:W-:-:S04]  /*00c0*/  SHF.R.S32.HI R7, RZ, 0x1f, R4 ;  /* 0x0000001fff077819 */ /* 0x000fc80000011404 */
[----:B------:R-:W-:Y:S02]  /*00d0*/  LEA.HI R8, R7, R4, RZ, 0x2 ;  /* 0x0000000407087211 */ /* 0x000fe400078f10ff */
[----:B------:R-:W-:Y:S02]  /*00e0*/  LOP3.LUT R7, R6, R9, RZ, 0xfc, !PT ;  /* 0x0000000906077212 */ /* 0x000fe400078efcff */
[C---:B------:R-:W-:Y:S01]  /*00f0*/  LOP3.LUT R11, R8.reuse, 0xfffffffc, RZ, 0xc0, !PT ;  /* 0xfffffffc080b7812 */ /* 0x040fe200078ec0ff */
[----:B------:R-:W-:Y:S01]  /*0100*/  IMAD.SHL.U32 R8, R8, 0x4, RZ ;  /* 0x0000000408087824 */ /* 0x000fe200078e00ff */
[----:B------:R-:W-:-:S03]  /*0110*/  ISETP.GE.AND P0, PT, R7, 0x4, PT ;  /* 0x000000040700780c */ /* 0x000fc60003f06270 */
[C---:B------:R-:W-:Y:S01]  /*0120*/  IMAD.IADD R10, R4.reuse, 0x1, -R11 ;  /* 0x00000001040a7824 */ /* 0x040fe200078e0a0b */
[----:B------:R-:W-:-:S03]  /*0130*/  ISETP.LT.AND P0, PT, R4, 0x10, !P0 ;  /* 0x000000100400780c */ /* 0x000fc60004701270 */
[----:B------:R-:W-:Y:S01]  /*0140*/  IMAD R10, R7, 0x4, R10 ;  /* 0x00000004070a7824 */ /* 0x000fe200078e020a */
[----:B------:R-:W-:-:S05]  /*0150*/  LOP3.LUT R7, R8, 0xfffffff0, RZ, 0xc0, !PT ;  /* 0xfffffff008077812 */ /* 0x000fca00078ec0ff */
[----:B------:R-:W-:Y:S01]  /*0160*/  IMAD.IADD R7, R10, 0x1, R7 ;  /* 0x000000010a077824 */ /* 0x000fe200078e0207 */
[----:B------:R-:W-:-:S03]  /*0170*/  CS2R R10, SRZ ;  /* 0x00000000000a7805 */ /* 0x000fc6000001ff00 */
[----:B--2---:R-:W-:-:S05]  /*0180*/  IMAD.WIDE R2, R7, 0x4, R2 ;  /* 0x0000000407027825 */ /* 0x004fca00078e0202 */
[----:B------:R1:W2:Y:S01]  /*0190*/  @P0 LDG.E.EL.64 R10, desc[UR6][R2.64] ;  /* 0x00000006020a0981 */ /* 0x0002a2000c2e1b00 */
[----:B------:R-:W3:Y:S01]  /*01a0*/  S2UR UR5, SR_CgaCtaId ;  /* 0x00000000000579c3 */ /* 0x000ee20000008800 */
[----:B------:R-:W-:Y:S01]  /*01b0*/  IMAD.SHL.U32 R4, R12, 0x8, RZ ;  /* 0x000000080c047824 */ /* 0x000fe200078e00ff */
[----:B------:R-:W-:Y:S01]  /*01c0*/  UMOV UR4, 0x400 ;  /* 0x0000040000047882 */ /* 0x000fe20000000000 */
[----:B------:R-:W-:Y:S02]  /*01d0*/  SHF.R.U32.HI R7, RZ, 0x1, R12 ;  /* 0x00000001ff077819 */ /* 0x000fe4000001160c */
[----:B------:R-:W-:Y:S02]  /*01e0*/  LOP3.LUT R6, R6, 0x2, R5, 0xf8, !PT ;  /* 0x0000000206067812 */ /* 0x000fe400078ef805 */
[----:B------:R-:W-:Y:S02]  /*01f0*/  LOP3.LUT R4, R4, 0x38, RZ, 0xc0, !PT ;  /* 0x0000003804047812 */ /* 0x000fe400078ec0ff */
[----:B------:R-:W-:-:S02]  /*0200*/  SGXT.U32 R7, R7, 0x4 ;  /* 0x000000040707781a */ /* 0x000fc40000000000 */
[C---:B------:R-:W-:Y:S02]  /*0210*/  LOP3.LUT R9, R4.reuse, R9, RZ, 0xfc, !PT ;  /* 0x0000000904097212 */ /* 0x040fe400078efcff */
[C---:B-1----:R-:W-:Y:S02]  /*0220*/  LOP3.LUT R2, R4.reuse, 0x4, RZ, 0xfc, !PT ;  /* 0x0000000404027812 */ /* 0x042fe400078efcff */
[-C--:B------:R-:W-:Y:S02]  /*0230*/  LEA.HI R4, R4, R9.reuse, RZ, 0x1e ;  /* 0x0000000904047211 */ /* 0x080fe400078ff0ff */
[----:B------:R-:W-:Y:S02]  /*0240*/  LEA.HI R2, R2, R9, RZ, 0x1e ;  /* 0x0000000902027211 */ /* 0x000fe400078ff0ff */
[----:B------:R-:W-:Y:S02]  /*0250*/  LOP3.LUT R7, R0, R7, RZ, 0xfc, !PT ;  /* 0x0000000700077212 */ /* 0x000fe400078efcff */
[----:B------:R-:W-:-:S02]  /*0260*/  ISETP.GE.AND P0, PT, R6, 0x4, PT ;  /* 0x000000040600780c */ /* 0x000fc40003f06270 */
[----:B------:R-:W-:Y:S01]  /*0270*/  LOP3.LUT R0, R5, 0x3e, RZ, 0xc0, !PT ;  /* 0x0000003e05007812 */ /* 0x000fe200078ec0ff */
[----:B---3--:R-:W-:Y:S01]  /*0280*/  UPRMT UR4, UR5, 0x654, UR4 ;  /* 0x0000065405047896 */ /* 0x008fe20008000004 */
[----:B------:R-:W-:Y:S02]  /*0290*/  SHF.R.U32.HI R5, RZ, 0x2, R5 ;  /* 0x00000002ff057819 */ /* 0x000fe40000011605 */
[----:B------:R-:W-:Y:S02]  /*02a0*/  ISETP.LT.AND P0, PT, R7, 0x10, !P0 ;  /* 0x000000100700780c */ /* 0x000fe40004701270 */
[----:B------:R-:W-:Y:S02]  /*02b0*/  SGXT.U32 R5, R5, 0x4 ;  /* 0x000000040505781a */ /* 0x000fe40000000000 */
[----:B------:R-:W-:Y:S02]  /*02c0*/  LEA R3, R4, UR4, 0x2 ;  /* 0x0000000404037c11 */ /* 0x000fe4000f8e10ff */
[----:B------:R-:W-:Y:S01]  /*02d0*/  LEA R2, R2, UR4, 0x2 ;  /* 0x0000000402027c11 */ /* 0x000fe2000f8e10ff */
[----:B------:R-:W-:-:S05]  /*02e0*/  IMAD.IADD R0, R0, 0x1, R5 ;  /* 0x0000000100007824 */ /* 0x000fca00078e0205 */
[----:B------:R-:W-:Y:S01]  /*02f0*/  LEA R0, R0, UR4, 0x2 ;  /* 0x0000000400007c11 */ /* 0x000fe2000f8e10ff */
[----:B--2---:R1:W-:Y:S04]  /*0300*/  STS [R3], R10 ;  /* 0x0000000a03007388 */ /* 0x0043e80000000800 */
[----:B------:R1:W-:Y:S01]  /*0310*/  STS [R2+0x10], R11 ;  /* 0x0000100b02007388 */ /* 0x0003e20000000800 */
[----:B------:R-:W-:Y:S06]  /*0320*/  BAR.SYNC.DEFER_BLOCKING 0x0 ;  /* 0x0000000000007b1d */ /* 0x000fec0000010000 */
[----:B-1----:R-:W-:Y:S05]  /*0330*/  @!P0 EXIT ;  /* 0x000000000000894d */ /* 0x002fea0003800000 */
[----:B------:R-:W-:Y:S01]  /*0340*/  LDS R4, [R0] ;  /* 0x0000000000047984 */ /* 0x000fe20000000800 */
[----:B------:R-:W0:Y:S01]  /*0350*/  LDC.64 R2, c[0x0][0x218] ;  /* 0x00008600ff027b82 */ /* 0x000e220000000a00 */
[----:B------:R-:W-:Y:S02]  /*0360*/  IMAD R7, R7, 0x4, R6 ;  /* 0x0000000407077824 */ /* 0x000fe400078e0206 */
[----:B------:R-:W1:Y:S02]  /*0370*/  LDS R5, [R0+0x4] ;  /* 0x0000040000057984 */ /* 0x000e640000000800 */
[----:B0-----:R-:W-:-:S05]  /*0380*/  IMAD.WIDE R2, R7, 0x4, R2 ;  /* 0x0000000407027825 */ /* 0x001fca00078e0202 */
[----:B-1----:R-:W-:Y:S01]  /*0390*/  STG.E.64 desc[UR6][R2.64], R4 ;  /* 0x0000000402007986 */ /* 0x002fe2000c101b06 */
[----:B------:R-:W-:Y:S05]  /*03a0*/  EXIT ;  /* 0x000000000000794d */ /* 0x000fea0003800000 */
.L_x_0:
[----:B------:R-:W-:-:S00]  /*03b0*/  BRA `(.L_x_0) ;  /* 0xfffffffc00fc7947 */ /* 0x000fc0000383ffff */
[----:B------:R-:W-:-:S00]  /*03c0*/  NOP ;  /* 0x0000000000007918 */ /* 0x000fc00000000000 */
        /* <DEDUP_REMOVED lines=11> */
.L_x_1:


//--------------------- .nv.shared.triton_poi_fused_clone_8 --------------------------
	.section	.nv.shared.triton_poi_fused_clone_8,"aw",@nobits
	.sectionflags	@""
	.align	16
	.zero		1024


//--------------------- .nv.constant0.triton_poi_fused_clone_8 --------------------------
	.section	.nv.constant0.triton_poi_fused_clone_8,"a",@progbits
	.sectionflags	@""
	.align	4
.nv.constant0.triton_poi_fused_clone_8:
	.zero		552
